	.headerflags	@"EF_CUDA_TEXMODE_UNIFIED EF_CUDA_64BIT_ADDRESS EF_CUDA_ACCELERATORS EF_CUDA_SM90 EF_CUDA_VIRTUAL_SM(EF_CUDA_SM90)"
	.elftype	@"ET_EXEC"


//--------------------- .nv.info                  --------------------------
	.section	.nv.info,"",@"SHT_CUDA_INFO"
	.align	4


	//----- nvinfo : EIATTR_REGCOUNT
	.align		4
        /*0000*/ 	.byte	0x04, 0x2f
        /*0002*/ 	.short	(.L_1 - .L_0)
	.align		4
.L_0:
        /*0004*/ 	.word	index@(triton_poi_fused_add_addmm_mul_69)
        /*0008*/ 	.word	0x00000016


	//----- nvinfo : EIATTR_MIN_STACK_SIZE
	.align		4
.L_1:
        /*000c*/ 	.byte	0x04, 0x12
        /*000e*/ 	.short	(.L_3 - .L_2)
	.align		4
.L_2:
        /*0010*/ 	.word	index@(triton_poi_fused_add_addmm_mul_69)
        /*0014*/ 	.word	0x00000000


	//----- nvinfo : EIATTR_FRAME_SIZE
	.align		4
.L_3:
        /*0018*/ 	.byte	0x04, 0x11
        /*001a*/ 	.short	(.L_5 - .L_4)
	.align		4
.L_4:
        /*001c*/ 	.word	index@(triton_poi_fused_add_addmm_mul_69)
        /*0020*/ 	.word	0x00000000


	//----- nvinfo : EIATTR_MIN_STACK_SIZE
	.align		4
.L_5:
        /*0024*/ 	.byte	0x04, 0x12
        /*0026*/ 	.short	(.L_7 - .L_6)
	.align		4
.L_6:
        /*0028*/ 	.word	index@(triton_poi_fused_add_addmm_mul_69)
        /*002c*/ 	.word	0x00000000
.L_7:


//--------------------- .nv.info.triton_poi_fused_add_addmm_mul_69 --------------------------
	.section	.nv.info.triton_poi_fused_add_addmm_mul_69,"",@"SHT_CUDA_INFO"
	.sectionflags	@""
	.align	4


	//----- nvinfo : EIATTR_CUDA_API_VERSION
	.align		4
        /*0000*/ 	.byte	0x04, 0x37
        /*0002*/ 	.short	(.L_9 - .L_8)
.L_8:
        /*0004*/ 	.word	0x0000007c


	//----- nvinfo : EIATTR_KPARAM_INFO
	.align		4
.L_9:
        /*0008*/ 	.byte	0x04, 0x17
        /*000a*/ 	.short	(.L_11 - .L_10)
.L_10:
        /*000c*/ 	.word	0x00000000
        /*0010*/ 	.short	0x0004
        /*0012*/ 	.short	0x0020
        /*0014*/ 	.byte	0x00, 0xf0, 0x11, 0x00


	//----- nvinfo : EIATTR_KPARAM_INFO
	.align		4
.L_11:
        /*0018*/ 	.byte	0x04, 0x17
        /*001a*/ 	.short	(.L_13 - .L_12)
.L_12:
        /*001c*/ 	.word	0x00000000
        /*0020*/ 	.short	0x0003
        /*0022*/ 	.short	0x0018
        /*0024*/ 	.byte	0x00, 0xf4, 0x21, 0x00


	//----- nvinfo : EIATTR_KPARAM_INFO
	.align		4
.L_13:
        /*0028*/ 	.byte	0x04, 0x17
        /*002a*/ 	.short	(.L_15 - .L_14)
.L_14:
        /*002c*/ 	.word	0x00000000
        /*0030*/ 	.short	0x0002
        /*0032*/ 	.short	0x0010
        /*0034*/ 	.byte	0x00, 0xf4, 0x21, 0x00


	//----- nvinfo : EIATTR_KPARAM_INFO
	.align		4
.L_15:
        /*0038*/ 	.byte	0x04, 0x17
        /*003a*/ 	.short	(.L_17 - .L_16)
.L_16:
        /*003c*/ 	.word	0x00000000
        /*0040*/ 	.short	0x0001
        /*0042*/ 	.short	0x0008
        /*0044*/ 	.byte	0x00, 0xf4, 0x21, 0x00


	//----- nvinfo : EIATTR_KPARAM_INFO
	.align		4
.L_17:
        /*0048*/ 	.byte	0x04, 0x17
        /*004a*/ 	.short	(.L_19 - .L_18)
.L_18:
        /*004c*/ 	.word	0x00000000
        /*0050*/ 	.short	0x0000
        /*0052*/ 	.short	0x0000
        /*0054*/ 	.byte	0x00, 0xf4, 0x21, 0x00


	//----- nvinfo : EIATTR_SPARSE_MMA_MASK
	.align		4
.L_19:
        /*0058*/ 	.byte	0x03, 0x50
        /*005a*/ 	.short	0x0000


	//----- nvinfo : EIATTR_MAXREG_COUNT
	.align		4
        /*005c*/ 	.byte	0x03, 0x1b
        /*005e*/ 	.short	0x00ff


	//----- nvinfo : EIATTR_EXIT_INSTR_OFFSETS
	.align		4
        /*0060*/ 	.byte	0x04, 0x1c
        /*0062*/ 	.short	(.L_21 - .L_20)


	//   ....[0]....
.L_20:
        /*0064*/ 	.word	0x000002c0


	//----- nvinfo : EIATTR_REQNTID
	.align		4
.L_21:
        /*0068*/ 	.byte	0x04, 0x10
        /*006a*/ 	.short	(.L_23 - .L_22)
.L_22:
        /*006c*/ 	.word	0x00000080
        /*0070*/ 	.word	0x00000001
        /*0074*/ 	.word	0x00000001


	//----- nvinfo : EIATTR_CBANK_PARAM_SIZE
	.align		4
.L_23:
        /*0078*/ 	.byte	0x03, 0x19
        /*007a*/ 	.short	0x0024


	//----- nvinfo : EIATTR_PARAM_CBANK
	.align		4
        /*007c*/ 	.byte	0x04, 0x0a
        /*007e*/ 	.short	(.L_25 - .L_24)
	.align		4
.L_24:
        /*0080*/ 	.word	index@(.nv.constant0.triton_poi_fused_add_addmm_mul_69)
        /*0084*/ 	.short	0x0210
        /*0086*/ 	.short	0x0024


	//----- nvinfo : EIATTR_SW_WAR
	.align		4
.L_25:
        /*0088*/ 	.byte	0x04, 0x36
        /*008a*/ 	.short	(.L_27 - .L_26)
.L_26:
        /*008c*/ 	.word	0x00000008
.L_27:


//--------------------- .nv.callgraph             --------------------------
	.section	.nv.callgraph,"",@"SHT_CUDA_CALLGRAPH"
	.align	4
	.sectionentsize	8
	.align		4
        /*0000*/ 	.word	0x00000000
	.align		4
        /*0004*/ 	.word	0xffffffff
	.align		4
        /*0008*/ 	.word	0x00000000
	.align		4
        /*000c*/ 	.word	0xfffffffe
	.align		4
        /*0010*/ 	.word	0x00000000
	.align		4
        /*0014*/ 	.word	0xfffffffd
	.align		4
        /*0018*/ 	.word	0x00000000
	.align		4
        /*001c*/ 	.word	0xfffffffc


//--------------------- .text.triton_poi_fused_add_addmm_mul_69 --------------------------
	.section	.text.triton_poi_fused_add_addmm_mul_69,"ax",@progbits
	.align	128
        .global         triton_poi_fused_add_addmm_mul_69
        .type           triton_poi_fused_add_addmm_mul_69,@function
        .size           triton_poi_fused_add_addmm_mul_69,(.L_x_1 - triton_poi_fused_add_addmm_mul_69)
        .other          triton_poi_fused_add_addmm_mul_69,@"STO_CUDA_ENTRY STV_DEFAULT"
triton_poi_fused_add_addmm_mul_69:
.text.triton_poi_fused_add_addmm_mul_69:
[----:B------:R-:W-:Y:S01]  /*0000*/  LDC R1, c[0x0][0x28] ;  /* 0x00000a00ff017b82 */ /* 0x000fe20000000800 */
[----:B------:R-:W1:Y:S07]  /*0010*/  S2R R0, SR_TID.X ;  /* 0x0000000000007919 */ /* 0x000e6e0000002100 */
[----:B------:R-:W2:Y:S01]  /*0020*/  LDC.64 R4, c[0x0][0x218] ;  /* 0x00008600ff047b82 */ /* 0x000ea20000000a00 */
[----:B------:R-:W-:Y:S01]  /*0030*/  ULDC.64 UR4, c[0x0][0x208] ;  /* 0x0000820000047ab9 */ /* 0x000fe20000000a00 */
[----:B------:R-:W3:Y:S06]  /*0040*/  S2R R3, SR_CTAID.X ;  /* 0x0000000000037919 */ /* 0x000eec0000002500 */
[----:B------:R-:W4:Y:S01]  /*0050*/  LDC.64 R6, c[0x0][0x210] ;  /* 0x00008400ff067b82 */ /* 0x000f220000000a00 */
[----:B-1----:R-:W-:-:S04]  /*0060*/  SHF.L.U32 R0, R0, 0x1, RZ ;  /* 0x0000000100007819 */ /* 0x002fc800000006ff */
[----:B------:R-:W-:-:S04]  /*0070*/  LOP3.LUT R0, R0, 0xfe, RZ, 0xc0, !PT ;  /* 0x000000fe00007812 */ /* 0x000fc800078ec0ff */
[----:B---3--:R-:W-:Y:S02]  /*0080*/  LEA R0, R3, R0, 0x8 ;  /* 0x0000000003007211 */ /* 0x008fe400078e40ff */
[----:B------:R-:W1:Y:S02]  /*0090*/  LDC.64 R2, c[0x0][0x220] ;  /* 0x00008800ff027b82 */ /* 0x000e640000000a00 */
[----:B------:R-:W-:Y:S01]  /*00a0*/  SHF.R.S32.HI R9, RZ, 0x1f, R0 ;  /* 0x0000001fff097819 */ /* 0x000fe20000011400 */
[----:B------:R-:W-:-:S03]  /*00b0*/  IMAD.HI R8, R0, 0x38e38e39, RZ ;  /* 0x38e38e3900087827 */ /* 0x000fc600078e02ff */
[----:B------:R-:W-:Y:S02]  /*00c0*/  LEA.HI R10, R9, R0, RZ, 0x9 ;  /* 0x00000000090a7211 */ /* 0x000fe400078f48ff */
[----:B------:R-:W-:Y:S02]  /*00d0*/  SHF.R.U32.HI R11, RZ, 0x1f, R8 ;  /* 0x0000001fff0b7819 */ /* 0x000fe40000011608 */
[----:B------:R-:W-:Y:S02]  /*00e0*/  LOP3.LUT R9, R10, 0xfffffe00, RZ, 0xc0, !PT ;  /* 0xfffffe000a097812 */ /* 0x000fe400078ec0ff */
[----:B------:R-:W-:Y:S02]  /*00f0*/  LEA.HI.SX32 R8, R8, R11, 0x15 ;  /* 0x0000000b08087211 */ /* 0x000fe400078faaff */
[----:B------:R-:W-:-:S05]  /*0100*/  IADD3 R9, R0, -R9, RZ ;  /* 0x8000000900097210 */ /* 0x000fca0007ffe0ff */
[----:B------:R-:W-:-:S04]  /*0110*/  IMAD R15, R8, 0x2400, R9 ;  /* 0x00002400080f7824 */ /* 0x000fc800078e0209 */
[----:B------:R-:W-:Y:S02]  /*0120*/  IMAD R11, R8, -0x2200, R15 ;  /* 0xffffde00080b7824 */ /* 0x000fe400078e020f */
[----:B-1----:R-:W-:-:S04]  /*0130*/  IMAD.WIDE R2, R9, 0x4, R2 ;  /* 0x0000000409027825 */ /* 0x002fc800078e0202 */
[----:B--2---:R-:W-:Y:S02]  /*0140*/  IMAD.WIDE R4, R11, 0x4, R4 ;  /* 0x000000040b047825 */ /* 0x004fe400078e0204 */
[----:B------:R-:W2:Y:S02]  /*0150*/  LDG.E.EL.64 R2, desc[UR4][R2.64] ;  /* 0x0000000402027981 */ /* 0x000ea4000c2e1b00 */
[--C-:B----4-:R-:W-:Y:S02]  /*0160*/  IMAD.WIDE R14, R15, 0x4, R6.reuse ;  /* 0x000000040f0e7825 */ /* 0x110fe400078e0206 */
[----:B------:R-:W2:Y:S02]  /*0170*/  LDG.E.EL.64 R4, desc[UR4][R4.64] ;  /* 0x0000000404047981 */ /* 0x000ea4000c2e1b00 */
[----:B------:R-:W-:Y:S02]  /*0180*/  IMAD.WIDE R6, R0, 0x4, R6 ;  /* 0x0000000400067825 */ /* 0x000fe400078e0206 */
[----:B------:R-:W3:Y:S04]  /*0190*/  LDG.E.EL.64 R8, desc[UR4][R14.64+0x2000] ;  /* 0x002000040e087981 */ /* 0x000ee8000c2e1b00 */
[----:B------:R-:W4:Y:S04]  /*01a0*/  LDG.E.64 R6, desc[UR4][R6.64] ;  /* 0x0000000406067981 */ /* 0x000f28000c1e1b00 */
[----:B------:R-:W4:Y:S01]  /*01b0*/  LDG.E.EL.64 R12, desc[UR4][R14.64+0x1800] ;  /* 0x001800040e0c7981 */ /* 0x000f22000c2e1b00 */
[----:B------:R-:W-:-:S02]  /*01c0*/  SHF.R.S32.HI R16, RZ, 0x9, R10 ;  /* 0x00000009ff107819 */ /* 0x000fc4000001140a */
[----:B------:R-:W1:Y:S03]  /*01d0*/  LDC.64 R10, c[0x0][0x228] ;  /* 0x00008a00ff0a7b82 */ /* 0x000e660000000a00 */
[----:B------:R-:W-:-:S05]  /*01e0*/  IMAD.HI R17, R16, 0x38e38e39, RZ ;  /* 0x38e38e3910117827 */ /* 0x000fca00078e02ff */
[----:B------:R-:W-:-:S04]  /*01f0*/  SHF.R.U32.HI R18, RZ, 0x1f, R17 ;  /* 0x0000001fff127819 */ /* 0x000fc80000011611 */
[----:B------:R-:W-:-:S05]  /*0200*/  LEA.HI.SX32 R17, R17, R18, 0x1e ;  /* 0x0000001211117211 */ /* 0x000fca00078ff2ff */
[----:B------:R-:W-:-:S05]  /*0210*/  IMAD R17, R17, -0x12, R16 ;  /* 0xffffffee11117824 */ /* 0x000fca00078e0210 */
[C---:B------:R-:W-:Y:S02]  /*0220*/  ISETP.NE.AND P0, PT, R17.reuse, 0x4, PT ;  /* 0x000000041100780c */ /* 0x040fe40003f05270 */
[----:B------:R-:W-:Y:S01]  /*0230*/  ISETP.NE.AND P1, PT, R17, 0x3, PT ;  /* 0x000000031100780c */ /* 0x000fe20003f25270 */
[----:B-1----:R-:W-:-:S04]  /*0240*/  IMAD.WIDE R10, R0, 0x4, R10 ;  /* 0x00000004000a7825 */ /* 0x002fc800078e020a */
[----:B--2---:R-:W-:Y:S01]  /*0250*/  FADD R19, R4, R2 ;  /* 0x0000000204137221 */ /* 0x004fe20000000000 */
[----:B------:R-:W-:-:S03]  /*0260*/  FADD R2, R5, R3 ;  /* 0x0000000305027221 */ /* 0x000fc60000000000 */
[----:B---3--:R-:W-:Y:S01]  /*0270*/  FADD R8, R8, R19 ;  /* 0x0000001308087221 */ /* 0x008fe20000000000 */
[----:B------:R-:W-:Y:S01]  /*0280*/  FADD R9, R9, R2 ;  /* 0x0000000209097221 */ /* 0x000fe20000000000 */
[----:B----4-:R-:W-:Y:S02]  /*0290*/  @P0 SEL R8, R12, R6, !P1 ;  /* 0x000000060c080207 */ /* 0x010fe40004800000 */
[----:B------:R-:W-:-:S05]  /*02a0*/  @P0 SEL R9, R13, R7, !P1 ;  /* 0x000000070d090207 */ /* 0x000fca0004800000 */
[----:B------:R-:W-:Y:S01]  /*02b0*/  STG.E.64 desc[UR4][R10.64], R8 ;  /* 0x000000080a007986 */ /* 0x000fe2000c101b04 */
[----:B------:R-:W-:Y:S05]  /*02c0*/  EXIT ;  /* 0x000000000000794d */ /* 0x000fea0003800000 */
.L_x_0:
[----:B------:R-:W-:-:S00]  /*02d0*/  BRA `(.L_x_0) ;  /* 0xfffffffc00fc7947 */ /* 0x000fc0000383ffff */
[----:B------:R-:W-:-:S00]  /*02e0*/  NOP ;  /* 0x0000000000007918 */ /* 0x000fc00000000000 */
        /* <DEDUP_REMOVED lines=9> */
.L_x_1:


//--------------------- .nv.constant0.triton_poi_fused_add_addmm_mul_69 --------------------------
	.section	.nv.constant0.triton_poi_fused_add_addmm_mul_69,"a",@progbits
	.sectionflags	@""
	.align	4
.nv.constant0.triton_poi_fused_add_addmm_mul_69:
	.zero		564
